	.headerflags	@"EF_CUDA_TEXMODE_UNIFIED EF_CUDA_64BIT_ADDRESS EF_CUDA_ACCELERATORS EF_CUDA_SM90 EF_CUDA_VIRTUAL_SM(EF_CUDA_SM90)"
	.elftype	@"ET_EXEC"


//--------------------- .nv.info                  --------------------------
	.section	.nv.info,"",@"SHT_CUDA_INFO"
	.align	4


	//----- nvinfo : EIATTR_REGCOUNT
	.align		4
        /*0000*/ 	.byte	0x04, 0x2f
        /*0002*/ 	.short	(.L_1 - .L_0)
	.align		4
.L_0:
        /*0004*/ 	.word	index@(triton_poi_fused_convolution_max_pool2d_with_indices_relu_18)
        /*0008*/ 	.word	0x00000028


	//----- nvinfo : EIATTR_MIN_STACK_SIZE
	.align		4
.L_1:
        /*000c*/ 	.byte	0x04, 0x12
        /*000e*/ 	.short	(.L_3 - .L_2)
	.align		4
.L_2:
        /*0010*/ 	.word	index@(triton_poi_fused_convolution_max_pool2d_with_indices_relu_18)
        /*0014*/ 	.word	0x00000000


	//----- nvinfo : EIATTR_FRAME_SIZE
	.align		4
.L_3:
        /*0018*/ 	.byte	0x04, 0x11
        /*001a*/ 	.short	(.L_5 - .L_4)
	.align		4
.L_4:
        /*001c*/ 	.word	index@(triton_poi_fused_convolution_max_pool2d_with_indices_relu_18)
        /*0020*/ 	.word	0x00000000


	//----- nvinfo : EIATTR_MIN_STACK_SIZE
	.align		4
.L_5:
        /*0024*/ 	.byte	0x04, 0x12
        /*0026*/ 	.short	(.L_7 - .L_6)
	.align		4
.L_6:
        /*0028*/ 	.word	index@(triton_poi_fused_convolution_max_pool2d_with_indices_relu_18)
        /*002c*/ 	.word	0x00000000
.L_7:


//--------------------- .nv.info.triton_poi_fused_convolution_max_pool2d_with_indices_relu_18 --------------------------
	.section	.nv.info.triton_poi_fused_convolution_max_pool2d_with_indices_relu_18,"",@"SHT_CUDA_INFO"
	.sectionflags	@""
	.align	4


	//----- nvinfo : EIATTR_CUDA_API_VERSION
	.align		4
        /*0000*/ 	.byte	0x04, 0x37
        /*0002*/ 	.short	(.L_9 - .L_8)
.L_8:
        /*0004*/ 	.word	0x0000007c


	//----- nvinfo : EIATTR_KPARAM_INFO
	.align		4
.L_9:
        /*0008*/ 	.byte	0x04, 0x17
        /*000a*/ 	.short	(.L_11 - .L_10)
.L_10:
        /*000c*/ 	.word	0x00000000
        /*0010*/ 	.short	0x0005
        /*0012*/ 	.short	0x0024
        /*0014*/ 	.byte	0x00, 0xf0, 0x11, 0x00


	//----- nvinfo : EIATTR_KPARAM_INFO
	.align		4
.L_11:
        /*0018*/ 	.byte	0x04, 0x17
        /*001a*/ 	.short	(.L_13 - .L_12)
.L_12:
        /*001c*/ 	.word	0x00000000
        /*0020*/ 	.short	0x0004
        /*0022*/ 	.short	0x0020
        /*0024*/ 	.byte	0x00, 0xf0, 0x11, 0x00


	//----- nvinfo : EIATTR_KPARAM_INFO
	.align		4
.L_13:
        /*0028*/ 	.byte	0x04, 0x17
        /*002a*/ 	.short	(.L_15 - .L_14)
.L_14:
        /*002c*/ 	.word	0x00000000
        /*0030*/ 	.short	0x0003
        /*0032*/ 	.short	0x0018
        /*0034*/ 	.byte	0x00, 0xf4, 0x21, 0x00


	//----- nvinfo : EIATTR_KPARAM_INFO
	.align		4
.L_15:
        /*0038*/ 	.byte	0x04, 0x17
        /*003a*/ 	.short	(.L_17 - .L_16)
.L_16:
        /*003c*/ 	.word	0x00000000
        /*0040*/ 	.short	0x0002
        /*0042*/ 	.short	0x0010
        /*0044*/ 	.byte	0x00, 0xf4, 0x21, 0x00


	//----- nvinfo : EIATTR_KPARAM_INFO
	.align		4
.L_17:
        /*0048*/ 	.byte	0x04, 0x17
        /*004a*/ 	.short	(.L_19 - .L_18)
.L_18:
        /*004c*/ 	.word	0x00000000
        /*0050*/ 	.short	0x0001
        /*0052*/ 	.short	0x0008
        /*0054*/ 	.byte	0x00, 0xf4, 0x21, 0x00


	//----- nvinfo : EIATTR_KPARAM_INFO
	.align		4
.L_19:
        /*0058*/ 	.byte	0x04, 0x17
        /*005a*/ 	.short	(.L_21 - .L_20)
.L_20:
        /*005c*/ 	.word	0x00000000
        /*0060*/ 	.short	0x0000
        /*0062*/ 	.short	0x0000
        /*0064*/ 	.byte	0x00, 0xf4, 0x21, 0x00


	//----- nvinfo : EIATTR_SPARSE_MMA_MASK
	.align		4
.L_21:
        /*0068*/ 	.byte	0x03, 0x50
        /*006a*/ 	.short	0x0000


	//----- nvinfo : EIATTR_MAXREG_COUNT
	.align		4
        /*006c*/ 	.byte	0x03, 0x1b
        /*006e*/ 	.short	0x00ff


	//----- nvinfo : EIATTR_EXIT_INSTR_OFFSETS
	.align		4
        /*0070*/ 	.byte	0x04, 0x1c
        /*0072*/ 	.short	(.L_23 - .L_22)


	//   ....[0]....
.L_22:
        /*0074*/ 	.word	0x00000890


	//   ....[1]....
        /*0078*/ 	.word	0x000008b0


	//----- nvinfo : EIATTR_REQNTID
	.align		4
.L_23:
        /*007c*/ 	.byte	0x04, 0x10
        /*007e*/ 	.short	(.L_25 - .L_24)
.L_24:
        /*0080*/ 	.word	0x00000080
        /*0084*/ 	.word	0x00000001
        /*0088*/ 	.word	0x00000001


	//----- nvinfo : EIATTR_CBANK_PARAM_SIZE
	.align		4
.L_25:
        /*008c*/ 	.byte	0x03, 0x19
        /*008e*/ 	.short	0x0028


	//----- nvinfo : EIATTR_PARAM_CBANK
	.align		4
        /*0090*/ 	.byte	0x04, 0x0a
        /*0092*/ 	.short	(.L_27 - .L_26)
	.align		4
.L_26:
        /*0094*/ 	.word	index@(.nv.constant0.triton_poi_fused_convolution_max_pool2d_with_indices_relu_18)
        /*0098*/ 	.short	0x0210
        /*009a*/ 	.short	0x0028


	//----- nvinfo : EIATTR_SW_WAR
	.align		4
.L_27:
        /*009c*/ 	.byte	0x04, 0x36
        /*009e*/ 	.short	(.L_29 - .L_28)
.L_28:
        /*00a0*/ 	.word	0x00000008
.L_29:


//--------------------- .nv.callgraph             --------------------------
	.section	.nv.callgraph,"",@"SHT_CUDA_CALLGRAPH"
	.align	4
	.sectionentsize	8
	.align		4
        /*0000*/ 	.word	0x00000000
	.align		4
        /*0004*/ 	.word	0xffffffff
	.align		4
        /*0008*/ 	.word	0x00000000
	.align		4
        /*000c*/ 	.word	0xfffffffe
	.align		4
        /*0010*/ 	.word	0x00000000
	.align		4
        /*0014*/ 	.word	0xfffffffd
	.align		4
        /*0018*/ 	.word	0x00000000
	.align		4
        /*001c*/ 	.word	0xfffffffc


//--------------------- .text.triton_poi_fused_convolution_max_pool2d_with_indices_relu_18 --------------------------
	.section	.text.triton_poi_fused_convolution_max_pool2d_with_indices_relu_18,"ax",@progbits
	.sectionflags	@"SHF_BARRIERS=1"
	.align	128
        .global         triton_poi_fused_convolution_max_pool2d_with_indices_relu_18
        .type           triton_poi_fused_convolution_max_pool2d_with_indices_relu_18,@function
        .size           triton_poi_fused_convolution_max_pool2d_with_indices_relu_18,(.L_x_1 - triton_poi_fused_convolution_max_pool2d_with_indices_relu_18)
        .other          triton_poi_fused_convolution_max_pool2d_with_indices_relu_18,@"STO_CUDA_ENTRY STV_DEFAULT"
triton_poi_fused_convolution_max_pool2d_with_indices_relu_18:
.text.triton_poi_fused_convolution_max_pool2d_with_indices_relu_18:
[----:B------:R-:W0:Y:S01]  /*0000*/  LDC R1, c[0x0][0x28] ;  /* 0x00000a00ff017b82 */ /* 0x000e220000000800 */
[----:B------:R-:W1:Y:S07]  /*0010*/  S2R R17, SR_TID.X ;  /* 0x0000000000117919 */ /* 0x000e6e0000002100 */
[----:B------:R-:W2:Y:S01]  /*0020*/  S2UR UR8, SR_CTAID.X ;  /* 0x00000000000879c3 */ /* 0x000ea20000002500 */
[----:B------:R-:W-:Y:S01]  /*0030*/  CS2R R10, SRZ ;  /* 0x00000000000a7805 */ /* 0x000fe2000001ff00 */
[----:B------:R-:W-:Y:S01]  /*0040*/  ULDC.64 UR6, c[0x0][0x208] ;  /* 0x0000820000067ab9 */ /* 0x000fe20000000a00 */
[----:B------:R-:W3:Y:S05]  /*0050*/  S2R R6, SR_CTAID.Y ;  /* 0x0000000000067919 */ /* 0x000eea0000002600 */
[----:B------:R-:W4:Y:S08]  /*0060*/  LDC.64 R4, c[0x0][0x218] ;  /* 0x00008600ff047b82 */ /* 0x000f300000000a00 */
[----:B------:R-:W5:Y:S01]  /*0070*/  LDC.64 R12, c[0x0][0x210] ;  /* 0x00008400ff0c7b82 */ /* 0x000f620000000a00 */
[----:B--2---:R-:W-:-:S06]  /*0080*/  UISETP.GE.AND UP0, UPT, UR8, 0x40, UPT ;  /* 0x000000400800788c */ /* 0x004fcc000bf06270 */
[----:B------:R-:W-:Y:S01]  /*0090*/  PLOP3.LUT P0, PT, PT, PT, UP0, 0x80, 0x0 ;  /* 0x000000000000781c */ /* 0x000fe20003f0f008 */
[----:B-1----:R-:W-:Y:S01]  /*00a0*/  IMAD.SHL.U32 R19, R17, 0x4, RZ ;  /* 0x0000000411137824 */ /* 0x002fe200078e00ff */
[----:B------:R-:W-:Y:S01]  /*00b0*/  PLOP3.LUT P1, PT, PT, PT, UP0, 0x80, 0x0 ;  /* 0x000000000000781c */ /* 0x000fe20003f2f008 */
[----:B---3--:R-:W-:-:S03]  /*00c0*/  IMAD.SHL.U32 R2, R6, 0x400, RZ ;  /* 0x0000040006027824 */ /* 0x008fc600078e00ff */
[----:B------:R-:W-:Y:S02]  /*00d0*/  LOP3.LUT R19, R19, 0x1fc, RZ, 0xc0, !PT ;  /* 0x000001fc13137812 */ /* 0x000fe400078ec0ff */
[----:B------:R-:W-:Y:S01]  /*00e0*/  SHF.R.S32.HI R9, RZ, 0x15, R6 ;  /* 0x00000015ff097819 */ /* 0x000fe20000011406 */
[----:B------:R-:W-:Y:S01]  /*00f0*/  IMAD.U32 R6, RZ, RZ, UR8 ;  /* 0x00000008ff067e24 */ /* 0x000fe2000f8e00ff */
[----:B------:R-:W-:Y:S02]  /*0100*/  LOP3.LUT R0, R2, R19, RZ, 0xfc, !PT ;  /* 0x0000001302007212 */ /* 0x000fe400078efcff */
[----:B------:R-:W-:Y:S02]  /*0110*/  SGXT R9, R9, 0x1 ;  /* 0x000000010909781a */ /* 0x000fe40000000200 */
[----:B------:R-:W-:Y:S02]  /*0120*/  SHF.R.S32.HI R3, RZ, 0x1f, R0 ;  /* 0x0000001fff037819 */ /* 0x000fe40000011400 */
[----:B------:R-:W-:-:S02]  /*0130*/  LEA.HI R9, R9, R0, RZ, 0x9 ;  /* 0x0000000009097211 */ /* 0x000fc400078f48ff */
[----:B------:R-:W-:Y:S02]  /*0140*/  LEA.HI R3, R3, R0, RZ, 0x9 ;  /* 0x0000000003037211 */ /* 0x000fe400078f48ff */
[----:B------:R-:W-:Y:S02]  /*0150*/  LEA R9, R9, 0x8000, 0x6 ;  /* 0x0000800009097811 */ /* 0x000fe400078e30ff */
[C---:B------:R-:W-:Y:S01]  /*0160*/  LOP3.LUT R7, R3.reuse, 0xfffffe00, RZ, 0xc0, !PT ;  /* 0xfffffe0003077812 */ /* 0x040fe200078ec0ff */
[----:B------:R-:W-:-:S04]  /*0170*/  IMAD.SHL.U32 R3, R3, 0x40, RZ ;  /* 0x0000004003037824 */ /* 0x000fc800078e00ff */
[----:B------:R-:W-:Y:S01]  /*0180*/  IMAD.IADD R7, R0, 0x1, -R7 ;  /* 0x0000000100077824 */ /* 0x000fe200078e0a07 */
[----:B------:R-:W-:-:S03]  /*0190*/  LOP3.LUT R0, R3, 0xffff8000, RZ, 0xc0, !PT ;  /* 0xffff800003007812 */ /* 0x000fc600078ec0ff */
[----:B------:R-:W-:Y:S01]  /*01a0*/  IMAD R27, R6, 0x200, R7 ;  /* 0x00000200061b7824 */ /* 0x000fe200078e0207 */
[----:B------:R-:W-:Y:S01]  /*01b0*/  LOP3.LUT R6, R9, 0xffff8000, RZ, 0xc0, !PT ;  /* 0xffff800009067812 */ /* 0x000fe200078ec0ff */
[----:B----4-:R-:W-:Y:S01]  /*01c0*/  IMAD.WIDE R14, R7, 0x4, R4 ;  /* 0x00000004070e7825 */ /* 0x010fe200078e0204 */
[----:B------:R-:W-:Y:S02]  /*01d0*/  CS2R R8, SRZ ;  /* 0x0000000000087805 */ /* 0x000fe4000001ff00 */
[----:B------:R-:W-:Y:S01]  /*01e0*/  CS2R R4, SRZ ;  /* 0x0000000000047805 */ /* 0x000fe2000001ff00 */
[C---:B------:R-:W-:Y:S02]  /*01f0*/  IMAD.IADD R25, R27.reuse, 0x1, R0 ;  /* 0x000000011b197824 */ /* 0x040fe400078e0200 */
[----:B------:R-:W-:Y:S01]  /*0200*/  IMAD.IADD R27, R27, 0x1, R6 ;  /* 0x000000011b1b7824 */ /* 0x000fe200078e0206 */
[----:B------:R-:W-:Y:S01]  /*0210*/  CS2R R6, SRZ ;  /* 0x0000000000067805 */ /* 0x000fe2000001ff00 */
[----:B-----5:R-:W-:-:S04]  /*0220*/  IMAD.WIDE R20, R25, 0x4, R12 ;  /* 0x0000000419147825 */ /* 0x020fc800078e020c */
[----:B------:R-:W-:Y:S01]  /*0230*/  IMAD.WIDE R22, R27, 0x4, R12 ;  /* 0x000000041b167825 */ /* 0x000fe200078e020c */
[----:B------:R-:W2:Y:S04]  /*0240*/  @!P0 LDG.E.EL.128 R8, desc[UR6][R20.64] ;  /* 0x0000000614088981 */ /* 0x000ea8000c2e1d00 */
[----:B------:R-:W2:Y:S04]  /*0250*/  LDG.E.EL.128 R12, desc[UR6][R14.64] ;  /* 0x000000060e0c7981 */ /* 0x000ea8000c2e1d00 */
[----:B------:R1:W3:Y:S01]  /*0260*/  @!P1 LDG.E.EL.128 R4, desc[UR6][R22.64] ;  /* 0x0000000616049981 */ /* 0x0002e2000c2e1d00 */
[----:B------:R-:W4:Y:S01]  /*0270*/  S2UR UR5, SR_CgaCtaId ;  /* 0x00000000000579c3 */ /* 0x000f220000008800 */
[----:B------:R-:W-:Y:S01]  /*0280*/  UMOV UR4, 0x400 ;  /* 0x0000040000047882 */ /* 0x000fe20000000000 */
[----:B------:R-:W-:-:S06]  /*0290*/  LOP3.LUT R3, R17, 0x7f, RZ, 0xc0, !PT ;  /* 0x0000007f11037812 */ /* 0x000fcc00078ec0ff */
[----:B-1----:R-:W1:Y:S01]  /*02a0*/  LDC.64 R22, c[0x0][0x220] ;  /* 0x00008800ff167b82 */ /* 0x002e620000000a00 */
[----:B----4-:R-:W-:Y:S01]  /*02b0*/  UPRMT UR4, UR5, 0x654, UR4 ;  /* 0x0000065405047896 */ /* 0x010fe20008000004 */
[C---:B------:R-:W-:Y:S02]  /*02c0*/  LOP3.LUT R0, R3.reuse, 0x100, RZ, 0xfc, !PT ;  /* 0x0000010003007812 */ /* 0x040fe400078efcff */
[----:B------:R-:W-:-:S03]  /*02d0*/  LOP3.LUT R35, R3, 0x80, RZ, 0xfc, !PT ;  /* 0x0000008003237812 */ /* 0x000fc600078efcff */
[----:B------:R-:W-:Y:S02]  /*02e0*/  LEA R37, R0, UR4, 0x3 ;  /* 0x0000000400257c11 */ /* 0x000fe4000f8e18ff */
[----:B------:R-:W-:Y:S02]  /*02f0*/  LEA R33, R3, UR4, 0x3 ;  /* 0x0000000403217c11 */ /* 0x000fe4000f8e18ff */
[----:B------:R-:W-:Y:S02]  /*0300*/  LEA R35, R35, UR4, 0x3 ;  /* 0x0000000423237c11 */ /* 0x000fe4000f8e18ff */
[----:B------:R-:W-:Y:S02]  /*0310*/  LOP3.LUT R17, R2, 0x7f, R17, 0xf8, !PT ;  /* 0x0000007f02117812 */ /* 0x000fe400078ef811 */
[----:B------:R-:W-:Y:S02]  /*0320*/  LOP3.LUT R16, R2, 0x100, R3, 0xfe, !PT ;  /* 0x0000010002107812 */ /* 0x000fe400078efe03 */
[----:B------:R-:W-:-:S02]  /*0330*/  LOP3.LUT R18, R2, 0x180, R3, 0xfe, !PT ;  /* 0x0000018002127812 */ /* 0x000fc400078efe03 */
[----:B------:R-:W-:Y:S02]  /*0340*/  LEA R17, R17, UR8, 0x6 ;  /* 0x0000000811117c11 */ /* 0x000fe4000f8e30ff */
[----:B------:R-:W-:Y:S02]  /*0350*/  PLOP3.LUT P6, PT, PT, PT, UP0, 0x80, 0x0 ;  /* 0x000000000000781c */ /* 0x000fe40003fcf008 */
[----:B------:R-:W-:Y:S01]  /*0360*/  LEA R16, R16, UR8, 0x6 ;  /* 0x0000000810107c11 */ /* 0x000fe2000f8e30ff */
[C---:B------:R-:W-:Y:S02]  /*0370*/  VIADD R20, R17.reuse, 0xc000 ;  /* 0x0000c00011147836 */ /* 0x040fe40000000000 */
[----:B------:R-:W-:Y:S01]  /*0380*/  VIADD R24, R17, 0xe000 ;  /* 0x0000e00011187836 */ /* 0x000fe20000000000 */
[----:B--2---:R-:W-:Y:S01]  /*0390*/  FSETP.GEU.AND P5, PT, R8, -R12, PT ;  /* 0x8000000c0800720b */ /* 0x004fe20003fae000 */
[----:B------:R-:W-:Y:S01]  /*03a0*/  FADD R8, R12, R8 ;  /* 0x000000080c087221 */ /* 0x000fe20000000000 */
[----:B------:R-:W-:Y:S01]  /*03b0*/  FSETP.GEU.AND P4, PT, R9, -R13, PT ;  /* 0x8000000d0900720b */ /* 0x000fe20003f8e000 */
[----:B------:R-:W-:Y:S01]  /*03c0*/  FADD R9, R13, R9 ;  /* 0x000000090d097221 */ /* 0x000fe20000000000 */
[----:B------:R-:W-:Y:S01]  /*03d0*/  FSETP.GEU.AND P3, PT, R10, -R14, PT ;  /* 0x8000000e0a00720b */ /* 0x000fe20003f6e000 */
[----:B------:R-:W-:Y:S01]  /*03e0*/  FADD R10, R14, R10 ;  /* 0x0000000a0e0a7221 */ /* 0x000fe20000000000 */
[----:B------:R-:W-:Y:S01]  /*03f0*/  FSETP.GEU.AND P2, PT, R11, -R15, PT ;  /* 0x8000000f0b00720b */ /* 0x000fe20003f4e000 */
[----:B------:R-:W-:Y:S01]  /*0400*/  FADD R11, R15, R11 ;  /* 0x0000000b0f0b7221 */ /* 0x000fe20000000000 */
[----:B---3--:R-:W-:Y:S01]  /*0410*/  FSETP.GEU.AND P0, PT, R4, -R12, PT ;  /* 0x8000000c0400720b */ /* 0x008fe20003f0e000 */
[----:B------:R-:W-:Y:S01]  /*0420*/  FADD R4, R12, R4 ;  /* 0x000000040c047221 */ /* 0x000fe20000000000 */
[----:B------:R-:W-:-:S02]  /*0430*/  LEA R12, R19, UR4, 0x3 ;  /* 0x00000004130c7c11 */ /* 0x000fc4000f8e18ff */
[----:B------:R-:W-:Y:S02]  /*0440*/  FSEL R8, R8, RZ, P5 ;  /* 0x000000ff08087208 */ /* 0x000fe40002800000 */
[----:B------:R-:W-:Y:S02]  /*0450*/  FSEL R9, R9, RZ, P4 ;  /* 0x000000ff09097208 */ /* 0x000fe40002000000 */
[----:B------:R-:W-:Y:S02]  /*0460*/  FSEL R10, R10, RZ, P3 ;  /* 0x000000ff0a0a7208 */ /* 0x000fe40001800000 */
[----:B------:R-:W-:Y:S01]  /*0470*/  FSEL R11, R11, RZ, P2 ;  /* 0x000000ff0b0b7208 */ /* 0x000fe20001000000 */
[----:B------:R-:W-:Y:S04]  /*0480*/  STS [R12], R8 ;  /* 0x000000080c007388 */ /* 0x000fe80000000800 */
[----:B------:R-:W-:Y:S04]  /*0490*/  STS [R12+0x8], R9 ;  /* 0x000008090c007388 */ /* 0x000fe80000000800 */
[----:B------:R-:W-:Y:S04]  /*04a0*/  STS [R12+0x10], R10 ;  /* 0x0000100a0c007388 */ /* 0x000fe80000000800 */
[----:B------:R-:W-:Y:S01]  /*04b0*/  STS [R12+0x18], R11 ;  /* 0x0000180b0c007388 */ /* 0x000fe20000000800 */
[----:B------:R-:W-:Y:S01]  /*04c0*/  BAR.SYNC.DEFER_BLOCKING 0x0 ;  /* 0x0000000000007b1d */ /* 0x000fe20000010000 */
[----:B------:R-:W-:Y:S01]  /*04d0*/  FSETP.GEU.AND P3, PT, R6, -R14, PT ;  /* 0x8000000e0600720b */ /* 0x000fe20003f6e000 */
[----:B------:R-:W-:Y:S01]  /*04e0*/  FADD R14, R14, R6 ;  /* 0x000000060e0e7221 */ /* 0x000fe20000000000 */
[----:B------:R-:W-:-:S04]  /*04f0*/  LOP3.LUT R6, R3, 0x180, RZ, 0xfc, !PT ;  /* 0x0000018003067812 */ /* 0x000fc800078efcff */
[----:B------:R-:W-:Y:S02]  /*0500*/  LEA R0, R6, UR4, 0x3 ;  /* 0x0000000406007c11 */ /* 0x000fe4000f8e18ff */
[----:B------:R-:W-:Y:S01]  /*0510*/  FSETP.GEU.AND P1, PT, R5, -R13, PT ;  /* 0x8000000d0500720b */ /* 0x000fe20003f2e000 */
[----:B------:R-:W2:Y:S04]  /*0520*/  LDS R21, [R33] ;  /* 0x0000000021157984 */ /* 0x000ea80000000800 */
[----:B------:R-:W3:Y:S04]  /*0530*/  LDS R19, [R35] ;  /* 0x0000000023137984 */ /* 0x000ee80000000800 */
[----:B------:R-:W4:Y:S04]  /*0540*/  LDS R29, [R37] ;  /* 0x00000000251d7984 */ /* 0x000f280000000800 */
[----:B------:R-:W5:Y:S01]  /*0550*/  LDS R31, [R0] ;  /* 0x00000000001f7984 */ /* 0x000f620000000800 */
[----:B------:R-:W-:Y:S01]  /*0560*/  BAR.SYNC.DEFER_BLOCKING 0x0 ;  /* 0x0000000000007b1d */ /* 0x000fe20000010000 */
[----:B------:R-:W-:Y:S01]  /*0570*/  FSETP.GEU.AND P2, PT, R7, -R15, PT ;  /* 0x8000000f0700720b */ /* 0x000fe20003f4e000 */
[----:B------:R-:W-:Y:S01]  /*0580*/  FADD R5, R13, R5 ;  /* 0x000000050d057221 */ /* 0x000fe20000000000 */
[----:B------:R-:W-:Y:S01]  /*0590*/  FADD R7, R15, R7 ;  /* 0x000000070f077221 */ /* 0x000fe20000000000 */
[----:B------:R-:W-:-:S02]  /*05a0*/  FSEL R4, R4, RZ, P0 ;  /* 0x000000ff04047208 */ /* 0x000fc40000000000 */
[----:B------:R-:W-:Y:S02]  /*05b0*/  FSEL R6, R14, RZ, P3 ;  /* 0x000000ff0e067208 */ /* 0x000fe40001800000 */
[----:B------:R-:W-:Y:S02]  /*05c0*/  FSEL R5, R5, RZ, P1 ;  /* 0x000000ff05057208 */ /* 0x000fe40000800000 */
[----:B------:R-:W-:Y:S01]  /*05d0*/  FSEL R7, R7, RZ, P2 ;  /* 0x000000ff07077208 */ /* 0x000fe20001000000 */
[----:B------:R-:W-:Y:S04]  /*05e0*/  STS [R12], R4 ;  /* 0x000000040c007388 */ /* 0x000fe80000000800 */
[----:B------:R-:W-:Y:S04]  /*05f0*/  STS [R12+0x8], R5 ;  /* 0x000008050c007388 */ /* 0x000fe80000000800 */
[----:B------:R-:W-:Y:S04]  /*0600*/  STS [R12+0x10], R6 ;  /* 0x000010060c007388 */ /* 0x000fe80000000800 */
[----:B------:R1:W-:Y:S01]  /*0610*/  STS [R12+0x18], R7 ;  /* 0x000018070c007388 */ /* 0x0003e20000000800 */
[----:B------:R-:W-:Y:S01]  /*0620*/  BAR.SYNC.DEFER_BLOCKING 0x0 ;  /* 0x0000000000007b1d */ /* 0x000fe20000010000 */
[----:B------:R-:W-:-:S02]  /*0630*/  PLOP3.LUT P0, PT, PT, PT, UP0, 0x80, 0x0 ;  /* 0x000000000000781c */ /* 0x000fc40003f0f008 */
[----:B------:R-:W-:Y:S02]  /*0640*/  LOP3.LUT R13, R2, 0x80, R3, 0xfe, !PT ;  /* 0x00000080020d7812 */ /* 0x000fe400078efe03 */
[----:B------:R-:W-:-:S03]  /*0650*/  PLOP3.LUT P1, PT, PT, PT, UP0, 0x80, 0x0 ;  /* 0x000000000000781c */ /* 0x000fc60003f2f008 */
[----:B------:R-:W5:Y:S01]  /*0660*/  LDC.64 R2, c[0x0][0x228] ;  /* 0x00008a00ff027b82 */ /* 0x000f620000000a00 */
[----:B------:R-:W5:Y:S04]  /*0670*/  LDS R33, [R33] ;  /* 0x0000000021217984 */ /* 0x000f680000000800 */
[----:B------:R-:W5:Y:S04]  /*0680*/  LDS R35, [R35] ;  /* 0x0000000023237984 */ /* 0x000f680000000800 */
[----:B------:R-:W5:Y:S04]  /*0690*/  LDS R37, [R37] ;  /* 0x0000000025257984 */ /* 0x000f680000000800 */
[----:B------:R-:W5:Y:S01]  /*06a0*/  LDS R0, [R0] ;  /* 0x0000000000007984 */ /* 0x000f620000000800 */
[----:B------:R-:W-:Y:S01]  /*06b0*/  LEA R15, R13, UR8, 0x6 ;  /* 0x000000080d0f7c11 */ /* 0x000fe2000f8e30ff */
[----:B-1----:R-:W-:Y:S01]  /*06c0*/  IMAD.WIDE R12, R17, 0x4, R22 ;  /* 0x00000004110c7825 */ /* 0x002fe200078e0216 */
[----:B------:R-:W-:-:S03]  /*06d0*/  PLOP3.LUT P5, PT, PT, PT, UP0, 0x80, 0x0 ;  /* 0x000000000000781c */ /* 0x000fc60003faf008 */
[--C-:B------:R-:W-:Y:S01]  /*06e0*/  IMAD.WIDE R14, R15, 0x4, R22.reuse ;  /* 0x000000040f0e7825 */ /* 0x100fe200078e0216 */
[----:B--2---:R1:W-:Y:S01]  /*06f0*/  @!P0 STG.E desc[UR6][R12.64], R21 ;  /* 0x000000150c008986 */ /* 0x0043e2000c101906 */
[----:B------:R-:W-:Y:S02]  /*0700*/  PLOP3.LUT P4, PT, PT, PT, UP0, 0x80, 0x0 ;  /* 0x000000000000781c */ /* 0x000fe40003f8f008 */
[----:B------:R-:W-:Y:S01]  /*0710*/  PLOP3.LUT P3, PT, PT, PT, UP0, 0x80, 0x0 ;  /* 0x000000000000781c */ /* 0x000fe20003f6f008 */
[----:B---3--:R2:W-:Y:S01]  /*0720*/  @!P1 STG.E desc[UR6][R14.64], R19 ;  /* 0x000000130e009986 */ /* 0x0085e2000c101906 */
[----:B------:R-:W-:Y:S02]  /*0730*/  PLOP3.LUT P2, PT, PT, PT, UP0, 0x80, 0x0 ;  /* 0x000000000000781c */ /* 0x000fe40003f4f008 */
[----:B------:R-:W-:Y:S01]  /*0740*/  PLOP3.LUT P1, PT, PT, PT, UP0, 0x80, 0x0 ;  /* 0x000000000000781c */ /* 0x000fe20003f2f008 */
[----:B-1----:R-:W-:Y:S01]  /*0750*/  IMAD.WIDE R12, R16, 0x4, R22 ;  /* 0x00000004100c7825 */ /* 0x002fe200078e0216 */
[----:B------:R-:W-:-:S02]  /*0760*/  LEA R21, R18, UR8, 0x6 ;  /* 0x0000000812157c11 */ /* 0x000fc4000f8e30ff */
[----:B------:R-:W-:Y:S01]  /*0770*/  PLOP3.LUT P0, PT, PT, PT, UP0, 0x80, 0x0 ;  /* 0x000000000000781c */ /* 0x000fe20003f0f008 */
[C---:B--2---:R-:W-:Y:S01]  /*0780*/  VIADD R19, R17.reuse, 0x8000 ;  /* 0x0000800011137836 */ /* 0x044fe20000000000 */
[----:B----4-:R1:W-:Y:S01]  /*0790*/  @!P6 STG.E desc[UR6][R12.64], R29 ;  /* 0x0000001d0c00e986 */ /* 0x0103e2000c101906 */
[----:B------:R-:W-:Y:S01]  /*07a0*/  VIADD R18, R17, 0xa000 ;  /* 0x0000a00011127836 */ /* 0x000fe20000000000 */
[----:B------:R-:W-:Y:S01]  /*07b0*/  PLOP3.LUT P6, PT, PT, PT, UP0, 0x40, 0x0 ;  /* 0x000000000000781c */ /* 0x000fe20003fce808 */
[----:B------:R-:W-:-:S04]  /*07c0*/  IMAD.WIDE R14, R21, 0x4, R22 ;  /* 0x00000004150e7825 */ /* 0x000fc800078e0216 */
[--C-:B------:R-:W-:Y:S01]  /*07d0*/  IMAD.WIDE R16, R19, 0x4, R22.reuse ;  /* 0x0000000413107825 */ /* 0x100fe200078e0216 */
[----:B-----5:R1:W-:Y:S03]  /*07e0*/  @!P5 STG.E desc[UR6][R14.64], R31 ;  /* 0x0000001f0e00d986 */ /* 0x0203e6000c101906 */
[--C-:B------:R-:W-:Y:S01]  /*07f0*/  IMAD.WIDE R18, R18, 0x4, R22.reuse ;  /* 0x0000000412127825 */ /* 0x100fe200078e0216 */
[----:B0-----:R1:W-:Y:S03]  /*0800*/  @!P4 STG.E desc[UR6][R16.64], R33 ;  /* 0x000000211000c986 */ /* 0x0013e6000c101906 */
[--C-:B------:R-:W-:Y:S01]  /*0810*/  IMAD.WIDE R20, R20, 0x4, R22.reuse ;  /* 0x0000000414147825 */ /* 0x100fe200078e0216 */
[----:B------:R1:W-:Y:S03]  /*0820*/  @!P3 STG.E desc[UR6][R18.64], R35 ;  /* 0x000000231200b986 */ /* 0x0003e6000c101906 */
[----:B------:R-:W-:Y:S01]  /*0830*/  IMAD.WIDE R22, R24, 0x4, R22 ;  /* 0x0000000418167825 */ /* 0x000fe200078e0216 */
[----:B------:R1:W-:Y:S03]  /*0840*/  @!P2 STG.E desc[UR6][R20.64], R37 ;  /* 0x000000251400a986 */ /* 0x0003e6000c101906 */
[--C-:B------:R-:W-:Y:S01]  /*0850*/  IMAD.WIDE R24, R25, 0x4, R2.reuse ;  /* 0x0000000419187825 */ /* 0x100fe200078e0202 */
[----:B------:R1:W-:Y:S04]  /*0860*/  @!P1 STG.E desc[UR6][R22.64], R0 ;  /* 0x0000000016009986 */ /* 0x0003e8000c101906 */
[----:B------:R1:W-:Y:S01]  /*0870*/  @!P0 STG.E.128 desc[UR6][R24.64], R8 ;  /* 0x0000000818008986 */ /* 0x0003e2000c101d06 */
[----:B------:R-:W-:Y:S01]  /*0880*/  IMAD.WIDE R2, R27, 0x4, R2 ;  /* 0x000000041b027825 */ /* 0x000fe200078e0202 */
[----:B------:R-:W-:Y:S06]  /*0890*/  @!P6 EXIT ;  /* 0x000000000000e94d */ /* 0x000fec0003800000 */
[----:B------:R-:W-:Y:S01]  /*08a0*/  STG.E.128 desc[UR6][R2.64], R4 ;  /* 0x0000000402007986 */ /* 0x000fe2000c101d06 */
[----:B------:R-:W-:Y:S05]  /*08b0*/  EXIT ;  /* 0x000000000000794d */ /* 0x000fea0003800000 */
.L_x_0:
[----:B------:R-:W-:-:S00]  /*08c0*/  BRA `(.L_x_0) ;  /* 0xfffffffc00fc7947 */ /* 0x000fc0000383ffff */
[----:B------:R-:W-:-:S00]  /*08d0*/  NOP ;  /* 0x0000000000007918 */ /* 0x000fc00000000000 */
        /* <DEDUP_REMOVED lines=10> */
.L_x_1:


//--------------------- .nv.shared.triton_poi_fused_convolution_max_pool2d_with_indices_relu_18 --------------------------
	.section	.nv.shared.triton_poi_fused_convolution_max_pool2d_with_indices_relu_18,"aw",@nobits
	.sectionflags	@""
	.align	16
	.zero		1024


//--------------------- .nv.constant0.triton_poi_fused_convolution_max_pool2d_with_indices_relu_18 --------------------------
	.section	.nv.constant0.triton_poi_fused_convolution_max_pool2d_with_indices_relu_18,"a",@progbits
	.sectionflags	@""
	.align	4
.nv.constant0.triton_poi_fused_convolution_max_pool2d_with_indices_relu_18:
	.zero		568
